	.headerflags	@"EF_CUDA_TEXMODE_UNIFIED EF_CUDA_64BIT_ADDRESS EF_CUDA_ACCELERATORS EF_CUDA_SM90 EF_CUDA_VIRTUAL_SM(EF_CUDA_SM90)"
	.elftype	@"ET_EXEC"


//--------------------- .nv.info                  --------------------------
	.section	.nv.info,"",@"SHT_CUDA_INFO"
	.align	4


	//----- nvinfo : EIATTR_REGCOUNT
	.align		4
        /*0000*/ 	.byte	0x04, 0x2f
        /*0002*/ 	.short	(.L_1 - .L_0)
	.align		4
.L_0:
        /*0004*/ 	.word	index@(triton_poi_fused_cat_10)
        /*0008*/ 	.word	0x00000010


	//----- nvinfo : EIATTR_MIN_STACK_SIZE
	.align		4
.L_1:
        /*000c*/ 	.byte	0x04, 0x12
        /*000e*/ 	.short	(.L_3 - .L_2)
	.align		4
.L_2:
        /*0010*/ 	.word	index@(triton_poi_fused_cat_10)
        /*0014*/ 	.word	0x00000000


	//----- nvinfo : EIATTR_FRAME_SIZE
	.align		4
.L_3:
        /*0018*/ 	.byte	0x04, 0x11
        /*001a*/ 	.short	(.L_5 - .L_4)
	.align		4
.L_4:
        /*001c*/ 	.word	index@(triton_poi_fused_cat_10)
        /*0020*/ 	.word	0x00000000


	//----- nvinfo : EIATTR_MIN_STACK_SIZE
	.align		4
.L_5:
        /*0024*/ 	.byte	0x04, 0x12
        /*0026*/ 	.short	(.L_7 - .L_6)
	.align		4
.L_6:
        /*0028*/ 	.word	index@(triton_poi_fused_cat_10)
        /*002c*/ 	.word	0x00000000
.L_7:


//--------------------- .nv.info.triton_poi_fused_cat_10 --------------------------
	.section	.nv.info.triton_poi_fused_cat_10,"",@"SHT_CUDA_INFO"
	.sectionflags	@""
	.align	4


	//----- nvinfo : EIATTR_CUDA_API_VERSION
	.align		4
        /*0000*/ 	.byte	0x04, 0x37
        /*0002*/ 	.short	(.L_9 - .L_8)
.L_8:
        /*0004*/ 	.word	0x0000007c


	//----- nvinfo : EIATTR_KPARAM_INFO
	.align		4
.L_9:
        /*0008*/ 	.byte	0x04, 0x17
        /*000a*/ 	.short	(.L_11 - .L_10)
.L_10:
        /*000c*/ 	.word	0x00000000
        /*0010*/ 	.short	0x0004
        /*0012*/ 	.short	0x0020
        /*0014*/ 	.byte	0x00, 0xf0, 0x11, 0x00


	//----- nvinfo : EIATTR_KPARAM_INFO
	.align		4
.L_11:
        /*0018*/ 	.byte	0x04, 0x17
        /*001a*/ 	.short	(.L_13 - .L_12)
.L_12:
        /*001c*/ 	.word	0x00000000
        /*0020*/ 	.short	0x0003
        /*0022*/ 	.short	0x0018
        /*0024*/ 	.byte	0x00, 0xf4, 0x21, 0x00


	//----- nvinfo : EIATTR_KPARAM_INFO
	.align		4
.L_13:
        /*0028*/ 	.byte	0x04, 0x17
        /*002a*/ 	.short	(.L_15 - .L_14)
.L_14:
        /*002c*/ 	.word	0x00000000
        /*0030*/ 	.short	0x0002
        /*0032*/ 	.short	0x0010
        /*0034*/ 	.byte	0x00, 0xf4, 0x21, 0x00


	//----- nvinfo : EIATTR_KPARAM_INFO
	.align		4
.L_15:
        /*0038*/ 	.byte	0x04, 0x17
        /*003a*/ 	.short	(.L_17 - .L_16)
.L_16:
        /*003c*/ 	.word	0x00000000
        /*0040*/ 	.short	0x0001
        /*0042*/ 	.short	0x0008
        /*0044*/ 	.byte	0x00, 0xf4, 0x21, 0x00


	//----- nvinfo : EIATTR_KPARAM_INFO
	.align		4
.L_17:
        /*0048*/ 	.byte	0x04, 0x17
        /*004a*/ 	.short	(.L_19 - .L_18)
.L_18:
        /*004c*/ 	.word	0x00000000
        /*0050*/ 	.short	0x0000
        /*0052*/ 	.short	0x0000
        /*0054*/ 	.byte	0x00, 0xf4, 0x21, 0x00


	//----- nvinfo : EIATTR_SPARSE_MMA_MASK
	.align		4
.L_19:
        /*0058*/ 	.byte	0x03, 0x50
        /*005a*/ 	.short	0x0000


	//----- nvinfo : EIATTR_MAXREG_COUNT
	.align		4
        /*005c*/ 	.byte	0x03, 0x1b
        /*005e*/ 	.short	0x00ff


	//----- nvinfo : EIATTR_EXIT_INSTR_OFFSETS
	.align		4
        /*0060*/ 	.byte	0x04, 0x1c
        /*0062*/ 	.short	(.L_21 - .L_20)


	//   ....[0]....
.L_20:
        /*0064*/ 	.word	0x000003e0


	//   ....[1]....
        /*0068*/ 	.word	0x00000400


	//----- nvinfo : EIATTR_REQNTID
	.align		4
.L_21:
        /*006c*/ 	.byte	0x04, 0x10
        /*006e*/ 	.short	(.L_23 - .L_22)
.L_22:
        /*0070*/ 	.word	0x00000100
        /*0074*/ 	.word	0x00000001
        /*0078*/ 	.word	0x00000001


	//----- nvinfo : EIATTR_CBANK_PARAM_SIZE
	.align		4
.L_23:
        /*007c*/ 	.byte	0x03, 0x19
        /*007e*/ 	.short	0x0024


	//----- nvinfo : EIATTR_PARAM_CBANK
	.align		4
        /*0080*/ 	.byte	0x04, 0x0a
        /*0082*/ 	.short	(.L_25 - .L_24)
	.align		4
.L_24:
        /*0084*/ 	.word	index@(.nv.constant0.triton_poi_fused_cat_10)
        /*0088*/ 	.short	0x0210
        /*008a*/ 	.short	0x0024


	//----- nvinfo : EIATTR_SW_WAR
	.align		4
.L_25:
        /*008c*/ 	.byte	0x04, 0x36
        /*008e*/ 	.short	(.L_27 - .L_26)
.L_26:
        /*0090*/ 	.word	0x00000008
.L_27:


//--------------------- .nv.callgraph             --------------------------
	.section	.nv.callgraph,"",@"SHT_CUDA_CALLGRAPH"
	.align	4
	.sectionentsize	8
	.align		4
        /*0000*/ 	.word	0x00000000
	.align		4
        /*0004*/ 	.word	0xffffffff
	.align		4
        /*0008*/ 	.word	0x00000000
	.align		4
        /*000c*/ 	.word	0xfffffffe
	.align		4
        /*0010*/ 	.word	0x00000000
	.align		4
        /*0014*/ 	.word	0xfffffffd
	.align		4
        /*0018*/ 	.word	0x00000000
	.align		4
        /*001c*/ 	.word	0xfffffffc


//--------------------- .text.triton_poi_fused_cat_10 --------------------------
	.section	.text.triton_poi_fused_cat_10,"ax",@progbits
	.align	128
        .global         triton_poi_fused_cat_10
        .type           triton_poi_fused_cat_10,@function
        .size           triton_poi_fused_cat_10,(.L_x_1 - triton_poi_fused_cat_10)
        .other          triton_poi_fused_cat_10,@"STO_CUDA_ENTRY STV_DEFAULT"
triton_poi_fused_cat_10:
.text.triton_poi_fused_cat_10:
[----:B------:R-:W0:Y:S02]  /*0000*/  LDC R1, c[0x0][0x28] ;  /* 0x00000a00ff017b82 */ /* 0x000e240000000800 */
[----:B------:R-:W1:Y:S01]  /*0010*/  S2R R0, SR_TID.X ;  /* 0x0000000000007919 */ /* 0x000e620000002100 */
[----:B------:R-:W-:Y:S01]  /*0020*/  ULDC.64 UR4, c[0x0][0x218] ;  /* 0x0000860000047ab9 */ /* 0x000fe20000000a00 */
[----:B------:R-:W-:Y:S01]  /*0030*/  ULDC.64 UR6, c[0x0][0x220] ;  /* 0x0000880000067ab9 */ /* 0x000fe20000000a00 */
[----:B------:R-:W2:Y:S01]  /*0040*/  S2R R5, SR_CTAID.X ;  /* 0x0000000000057919 */ /* 0x000ea20000002500 */
[----:B-1----:R-:W-:Y:S01]  /*0050*/  IMAD.SHL.U32 R0, R0, 0x2, RZ ;  /* 0x0000000200007824 */ /* 0x002fe200078e00ff */
[----:B--2---:R-:W-:-:S04]  /*0060*/  SHF.R.S32.HI R3, RZ, 0x16, R5 ;  /* 0x00000016ff037819 */ /* 0x004fc80000011405 */
[----:B------:R-:W-:Y:S02]  /*0070*/  LOP3.LUT R0, R0, 0x1fe, RZ, 0xc0, !PT ;  /* 0x000001fe00007812 */ /* 0x000fe400078ec0ff */
[----:B------:R-:W-:-:S03]  /*0080*/  SGXT R3, R3, 0x1 ;  /* 0x000000010303781a */ /* 0x000fc60000000200 */
[----:B------:R-:W-:-:S04]  /*0090*/  IMAD R0, R5, 0x200, R0 ;  /* 0x0000020005007824 */ /* 0x000fc800078e0200 */
[----:B------:R-:W-:Y:S01]  /*00a0*/  IMAD.HI R4, R0, 0x15390949, RZ ;  /* 0x1539094900047827 */ /* 0x000fe200078e02ff */
[----:B------:R-:W-:-:S04]  /*00b0*/  LEA.HI R3, R3, R0, RZ, 0x6 ;  /* 0x0000000003037211 */ /* 0x000fc800078f30ff */
[----:B------:R-:W-:Y:S02]  /*00c0*/  SHF.R.S32.HI R3, RZ, 0x6, R3 ;  /* 0x00000006ff037819 */ /* 0x000fe40000011403 */
[----:B------:R-:W-:-:S03]  /*00d0*/  SHF.R.U32.HI R7, RZ, 0x1f, R4 ;  /* 0x0000001fff077819 */ /* 0x000fc60000011604 */
[----:B------:R-:W-:Y:S01]  /*00e0*/  IMAD.HI R2, R3, 0x15390949, RZ ;  /* 0x1539094903027827 */ /* 0x000fe200078e02ff */
[----:B------:R-:W-:-:S04]  /*00f0*/  LEA.HI.SX32 R9, R4, R7, 0x15 ;  /* 0x0000000704097211 */ /* 0x000fc800078faaff */
[----:B------:R-:W-:Y:S01]  /*0100*/  SHF.R.U32.HI R5, RZ, 0x1f, R2 ;  /* 0x0000001fff057819 */ /* 0x000fe20000011602 */
[----:B------:R-:W-:-:S03]  /*0110*/  IMAD R10, R9, -0x6080, R0 ;  /* 0xffff9f80090a7824 */ /* 0x000fc600078e0200 */
[----:B------:R-:W-:Y:S02]  /*0120*/  LEA.HI.SX32 R2, R2, R5, 0x1b ;  /* 0x0000000502027211 */ /* 0x000fe400078fdaff */
[----:B------:R-:W-:Y:S01]  /*0130*/  SHF.R.S32.HI R12, RZ, 0x1f, R10 ;  /* 0x0000001fff0c7819 */ /* 0x000fe2000001140a */
[----:B------:R-:W1:Y:S02]  /*0140*/  LDC.64 R4, c[0x0][0x210] ;  /* 0x00008400ff047b82 */ /* 0x000e640000000a00 */
[----:B------:R-:W-:Y:S02]  /*0150*/  IMAD R8, R2, -0x182, R3 ;  /* 0xfffffe7e02087824 */ /* 0x000fe400078e0203 */
[----:B------:R-:W-:-:S03]  /*0160*/  IMAD.SHL.U32 R3, R9, 0x2000, RZ ;  /* 0x0000200009037824 */ /* 0x000fc600078e00ff */
[----:B------:R-:W-:-:S04]  /*0170*/  LOP3.LUT R2, R8, 0xffffff80, RZ, 0xc0, !PT ;  /* 0xffffff8008027812 */ /* 0x000fc800078ec0ff */
[----:B------:R-:W-:Y:S02]  /*0180*/  ISETP.NE.AND P4, PT, R2, 0x100, PT ;  /* 0x000001000200780c */ /* 0x000fe40003f85270 */
[----:B------:R-:W-:Y:S02]  /*0190*/  IADD3 R2, P0, R10, R3, RZ ;  /* 0x000000030a027210 */ /* 0x000fe40007f1e0ff */
[----:B------:R-:W-:Y:S02]  /*01a0*/  ISETP.LT.AND P5, PT, R0, 0x18200, !P4 ;  /* 0x000182000000780c */ /* 0x000fe400067a1270 */
[----:B------:R-:W-:Y:S02]  /*01b0*/  LEA.HI.X.SX32 R3, R3, R12, 0x1, P0 ;  /* 0x0000000c03037211 */ /* 0x000fe400000f0eff */
[----:B------:R-:W-:-:S04]  /*01c0*/  LEA R6, P0, R2, UR4, 0x2 ;  /* 0x0000000402067c11 */ /* 0x000fc8000f8010ff */
[----:B------:R-:W-:Y:S02]  /*01d0*/  LEA.HI.X R7, R2, UR5, R3, 0x2, P0 ;  /* 0x0000000502077c11 */ /* 0x000fe400080f1403 */
[----:B------:R-:W-:Y:S01]  /*01e0*/  CS2R R2, SRZ ;  /* 0x0000000000027805 */ /* 0x000fe2000001ff00 */
[----:B------:R-:W-:Y:S01]  /*01f0*/  ULDC.64 UR4, c[0x0][0x208] ;  /* 0x0000820000047ab9 */ /* 0x000fe20000000a00 */
[C---:B------:R-:W-:Y:S02]  /*0200*/  IMAD.SHL.U32 R13, R9.reuse, 0x80, RZ ;  /* 0x00000080090d7824 */ /* 0x040fe400078e00ff */
[----:B------:R-:W-:Y:S02]  /*0210*/  IMAD R11, R9, 0x4000, R10 ;  /* 0x00004000090b7824 */ /* 0x000fe400078e020a */
[----:B------:R2:W3:Y:S01]  /*0220*/  @P5 LDG.E.64 R2, desc[UR4][R6.64+-0x10000] ;  /* 0xff00000406025981 */ /* 0x0004e2000c1e1b00 */
[----:B------:R-:W-:Y:S01]  /*0230*/  IADD3 R10, P2, R10, R13, RZ ;  /* 0x0000000d0a0a7210 */ /* 0x000fe20007f5e0ff */
[----:B-1----:R-:W-:Y:S01]  /*0240*/  IMAD.WIDE R4, R11, 0x4, R4 ;  /* 0x000000040b047825 */ /* 0x002fe200078e0204 */
[----:B------:R-:W-:-:S02]  /*0250*/  ISETP.GE.AND P0, PT, R0, 0x18200, PT ;  /* 0x000182000000780c */ /* 0x000fc40003f06270 */
[C---:B------:R-:W-:Y:S02]  /*0260*/  ISETP.GE.AND P1, PT, R8.reuse, 0x100, PT ;  /* 0x000001000800780c */ /* 0x040fe40003f26270 */
[----:B------:R-:W-:Y:S02]  /*0270*/  LEA.HI.X.SX32 R13, R13, R12, 0x1, P2 ;  /* 0x0000000c0d0d7211 */ /* 0x000fe400010f0eff */
[----:B------:R-:W-:Y:S02]  /*0280*/  ISETP.GT.AND P3, PT, R8, 0x17f, !P0 ;  /* 0x0000017f0800780c */ /* 0x000fe40004764270 */
[----:B--2---:R-:W-:Y:S02]  /*0290*/  CS2R R6, SRZ ;  /* 0x0000000000067805 */ /* 0x004fe4000001ff00 */
[----:B------:R-:W-:Y:S02]  /*02a0*/  ISETP.LT.AND P2, PT, R0, 0x18200, !P1 ;  /* 0x000182000000780c */ /* 0x000fe40004f41270 */
[----:B------:R-:W-:-:S04]  /*02b0*/  LEA R8, P6, R10, UR6, 0x2 ;  /* 0x000000060a087c11 */ /* 0x000fc8000f8c10ff */
[----:B------:R-:W-:Y:S02]  /*02c0*/  LEA.HI.X R9, R10, UR7, R13, 0x2, P6 ;  /* 0x000000070a097c11 */ /* 0x000fe4000b0f140d */
[----:B------:R-:W-:-:S06]  /*02d0*/  CS2R R12, SRZ ;  /* 0x00000000000c7805 */ /* 0x000fcc000001ff00 */
[----:B------:R-:W2:Y:S04]  /*02e0*/  @P3 LDG.E.64 R12, desc[UR4][R8.64+-0x18000] ;  /* 0xfe800004080c3981 */ /* 0x000ea8000c1e1b00 */
[----:B------:R-:W4:Y:S01]  /*02f0*/  @P2 LDG.E.64 R6, desc[UR4][R4.64] ;  /* 0x0000000404062981 */ /* 0x000f22000c1e1b00 */
[----:B---3--:R-:W-:Y:S02]  /*0300*/  SEL R10, R2, RZ, P5 ;  /* 0x000000ff020a7207 */ /* 0x008fe40002800000 */
[----:B------:R-:W-:Y:S02]  /*0310*/  SEL R11, R3, RZ, P5 ;  /* 0x000000ff030b7207 */ /* 0x000fe40002800000 */
[----:B------:R-:W1:Y:S01]  /*0320*/  LDC.64 R2, c[0x0][0x228] ;  /* 0x00008a00ff027b82 */ /* 0x000e620000000a00 */
[----:B------:R-:W-:-:S02]  /*0330*/  FSETP.GT.AND P5, PT, R10, RZ, PT ;  /* 0x000000ff0a00720b */ /* 0x000fc40003fa4000 */
[----:B------:R-:W-:-:S11]  /*0340*/  FSETP.GT.AND P6, PT, R11, RZ, PT ;  /* 0x000000ff0b00720b */ /* 0x000fd60003fc4000 */
[----:B------:R-:W-:Y:S02]  /*0350*/  @!P5 FMUL R10, R10, 0.10000000149011611938 ;  /* 0x3dcccccd0a0ad820 */ /* 0x000fe40000400000 */
[----:B------:R-:W-:Y:S01]  /*0360*/  @!P6 FMUL R11, R11, 0.10000000149011611938 ;  /* 0x3dcccccd0b0be820 */ /* 0x000fe20000400000 */
[----:B--2---:R-:W-:Y:S02]  /*0370*/  @P4 SEL R10, R12, RZ, P3 ;  /* 0x000000ff0c0a4207 */ /* 0x004fe40001800000 */
[----:B------:R-:W-:Y:S02]  /*0380*/  @P4 SEL R11, R13, RZ, P3 ;  /* 0x000000ff0d0b4207 */ /* 0x000fe40001800000 */
[----:B----4-:R-:W-:Y:S01]  /*0390*/  SEL R9, R6, RZ, P2 ;  /* 0x000000ff06097207 */ /* 0x010fe20001000000 */
[----:B-1----:R-:W-:Y:S01]  /*03a0*/  IMAD.WIDE R2, R0, 0x4, R2 ;  /* 0x0000000400027825 */ /* 0x002fe200078e0202 */
[----:B------:R-:W-:Y:S02]  /*03b0*/  SEL R4, R7, RZ, P2 ;  /* 0x000000ff07047207 */ /* 0x000fe40001000000 */
[----:B------:R-:W-:-:S02]  /*03c0*/  SEL R10, R9, R10, !P1 ;  /* 0x0000000a090a7207 */ /* 0x000fc40004800000 */
[----:B------:R-:W-:Y:S01]  /*03d0*/  SEL R11, R4, R11, !P1 ;  /* 0x0000000b040b7207 */ /* 0x000fe20004800000 */
[----:B------:R-:W-:Y:S06]  /*03e0*/  @P0 EXIT ;  /* 0x000000000000094d */ /* 0x000fec0003800000 */
[----:B------:R-:W-:Y:S01]  /*03f0*/  STG.E.64 desc[UR4][R2.64], R10 ;  /* 0x0000000a02007986 */ /* 0x000fe2000c101b04 */
[----:B------:R-:W-:Y:S05]  /*0400*/  EXIT ;  /* 0x000000000000794d */ /* 0x000fea0003800000 */
.L_x_0:
[----:B------:R-:W-:-:S00]  /*0410*/  BRA `(.L_x_0) ;  /* 0xfffffffc00fc7947 */ /* 0x000fc0000383ffff */
[----:B------:R-:W-:-:S00]  /*0420*/  NOP ;  /* 0x0000000000007918 */ /* 0x000fc00000000000 */
        /* <DEDUP_REMOVED lines=13> */
.L_x_1:


//--------------------- .nv.constant0.triton_poi_fused_cat_10 --------------------------
	.section	.nv.constant0.triton_poi_fused_cat_10,"a",@progbits
	.sectionflags	@""
	.align	4
.nv.constant0.triton_poi_fused_cat_10:
	.zero		564
